//
// Generated by NVIDIA NVVM Compiler
//
// Compiler Build ID: CL-36424714
// Cuda compilation tools, release 13.0, V13.0.88
// Based on NVVM 20.0.0
//

.version 9.0
.target sm_100
.address_size 64

	// .globl	_Z21computeBoardNextStatePhS_jj

.visible .entry _Z21computeBoardNextStatePhS_jj(
	.param .u64 .ptr .align 1 _Z21computeBoardNextStatePhS_jj_param_0,
	.param .u64 .ptr .align 1 _Z21computeBoardNextStatePhS_jj_param_1,
	.param .u32 _Z21computeBoardNextStatePhS_jj_param_2,
	.param .u32 _Z21computeBoardNextStatePhS_jj_param_3
)
{
	.reg .pred 	%p<4>;
	.reg .b16 	%rs<3>;
	.reg .b32 	%r<39>;
	.reg .b64 	%rd<26>;

	ld.param.u64 	%rd3, [_Z21computeBoardNextStatePhS_jj_param_0];
	ld.param.u64 	%rd4, [_Z21computeBoardNextStatePhS_jj_param_1];
	ld.param.u32 	%r6, [_Z21computeBoardNextStatePhS_jj_param_2];
	ld.param.u32 	%r5, [_Z21computeBoardNextStatePhS_jj_param_3];
	cvta.to.global.u64 	%rd1, %rd4;
	cvta.to.global.u64 	%rd2, %rd3;
	mov.u32 	%r7, %ntid.x;
	mov.u32 	%r8, %ctaid.x;
	mov.u32 	%r9, %tid.x;
	mad.lo.s32 	%r1, %r7, %r8, %r9;
	add.s32 	%r10, %r6, -2;
	add.s32 	%r2, %r5, -2;
	mul.lo.s32 	%r11, %r2, %r10;
	setp.ge.u32 	%p1, %r1, %r11;
	@%p1 bra 	$L__BB0_4;
	div.u32 	%r12, %r1, %r2;
	mul.lo.s32 	%r13, %r12, %r2;
	sub.s32 	%r14, %r1, %r13;
	mul.lo.s32 	%r15, %r12, %r5;
	add.s32 	%r16, %r15, %r5;
	add.s32 	%r17, %r16, %r14;
	cvt.u64.u32 	%rd5, %r17;
	add.s64 	%rd6, %rd2, %rd5;
	ld.global.u8 	%r18, [%rd6];
	add.s32 	%r3, %r17, 1;
	add.s32 	%r19, %r17, 2;
	cvt.u64.u32 	%rd7, %r19;
	add.s64 	%rd8, %rd2, %rd7;
	ld.global.u8 	%r20, [%rd8];
	add.s32 	%r21, %r20, %r18;
	add.s32 	%r22, %r14, %r15;
	add.s32 	%r23, %r22, 1;
	cvt.u64.u32 	%rd9, %r23;
	add.s64 	%rd10, %rd2, %rd9;
	ld.global.u8 	%r24, [%rd10];
	add.s32 	%r25, %r21, %r24;
	cvt.u64.u32 	%rd11, %r22;
	add.s64 	%rd12, %rd2, %rd11;
	ld.global.u8 	%r26, [%rd12];
	add.s32 	%r27, %r25, %r26;
	add.s32 	%r28, %r22, 2;
	cvt.u64.u32 	%rd13, %r28;
	add.s64 	%rd14, %rd2, %rd13;
	ld.global.u8 	%r29, [%rd14];
	add.s32 	%r30, %r27, %r29;
	add.s32 	%r31, %r3, %r5;
	cvt.u64.u32 	%rd15, %r31;
	add.s64 	%rd16, %rd2, %rd15;
	ld.global.u8 	%r32, [%rd16];
	add.s32 	%r33, %r30, %r32;
	add.s32 	%r34, %r17, %r5;
	cvt.u64.u32 	%rd17, %r34;
	add.s64 	%rd18, %rd2, %rd17;
	ld.global.u8 	%r35, [%rd18];
	add.s32 	%r36, %r33, %r35;
	add.s32 	%r37, %r19, %r5;
	cvt.u64.u32 	%rd19, %r37;
	add.s64 	%rd20, %rd2, %rd19;
	ld.global.u8 	%r38, [%rd20];
	add.s32 	%r4, %r36, %r38;
	setp.ne.s32 	%p2, %r4, 2;
	@%p2 bra 	$L__BB0_3;
	cvt.u64.u32 	%rd23, %r3;
	add.s64 	%rd24, %rd2, %rd23;
	ld.global.u8 	%rs2, [%rd24];
	add.s64 	%rd25, %rd1, %rd23;
	st.global.u8 	[%rd25], %rs2;
	bra.uni 	$L__BB0_4;
$L__BB0_3:
	setp.eq.s32 	%p3, %r4, 3;
	selp.u16 	%rs1, 1, 0, %p3;
	cvt.u64.u32 	%rd21, %r3;
	add.s64 	%rd22, %rd1, %rd21;
	st.global.u8 	[%rd22], %rs1;
$L__BB0_4:
	ret;

}
	// .globl	_Z9copyBoardPhS_jj
.visible .entry _Z9copyBoardPhS_jj(
	.param .u64 .ptr .align 1 _Z9copyBoardPhS_jj_param_0,
	.param .u64 .ptr .align 1 _Z9copyBoardPhS_jj_param_1,
	.param .u32 _Z9copyBoardPhS_jj_param_2,
	.param .u32 _Z9copyBoardPhS_jj_param_3
)
{
	.reg .pred 	%p<2>;
	.reg .b16 	%rs<2>;
	.reg .b32 	%r<16>;
	.reg .b64 	%rd<8>;

	ld.param.u64 	%rd1, [_Z9copyBoardPhS_jj_param_0];
	ld.param.u64 	%rd2, [_Z9copyBoardPhS_jj_param_1];
	ld.param.u32 	%r4, [_Z9copyBoardPhS_jj_param_2];
	ld.param.u32 	%r3, [_Z9copyBoardPhS_jj_param_3];
	mov.u32 	%r5, %ntid.x;
	mov.u32 	%r6, %ctaid.x;
	mov.u32 	%r7, %tid.x;
	mad.lo.s32 	%r1, %r5, %r6, %r7;
	add.s32 	%r8, %r4, -2;
	add.s32 	%r2, %r3, -2;
	mul.lo.s32 	%r9, %r2, %r8;
	setp.ge.u32 	%p1, %r1, %r9;
	@%p1 bra 	$L__BB1_2;
	cvta.to.global.u64 	%rd3, %rd2;
	cvta.to.global.u64 	%rd4, %rd1;
	div.u32 	%r10, %r1, %r2;
	mul.lo.s32 	%r11, %r10, %r2;
	sub.s32 	%r12, %r1, %r11;
	mad.lo.s32 	%r13, %r3, %r10, %r3;
	add.s32 	%r14, %r12, %r13;
	add.s32 	%r15, %r14, 1;
	cvt.u64.u32 	%rd5, %r15;
	add.s64 	%rd6, %rd3, %rd5;
	ld.global.u8 	%rs1, [%rd6];
	add.s64 	%rd7, %rd4, %rd5;
	st.global.u8 	[%rd7], %rs1;
$L__BB1_2:
	ret;

}


// ===== COMPILED SASS (sm_100) =====

	.target	sm_100

	.elftype	@"ET_EXEC"


//--------------------- .note.nv.tkinfo           --------------------------
	.section	.note.nv.tkinfo,"",@"SHT_NOTE"
	.sectionflags	@"SHF_NOTE_NV_TKINFO"
	.tkinfo
        /*0018*/ 	.word	0x00000002
        /*0030*/ 	.string	""
        /*0030*/ 	.string	"ptxas"
        /*0030*/ 	.string	"Cuda compilation tools, release 13.0, V13.0.88"
        /*0030*/ 	.string	"Build cuda_13.0.r13.0/compiler.36424714_0"
        /*0030*/ 	.string	"-arch sm_100 -m 64 "



//--------------------- .note.nv.cuinfo           --------------------------
	.section	.note.nv.cuinfo,"",@"SHT_NOTE"
	.sectionflags	@"SHF_NOTE_NV_CUINFO"
        /*0018*/ 	.short	0x0002
        /*001a*/ 	.short	0x0064
        /*001c*/ 	.short	0x0082
	.zero		2


//--------------------- .nv.info                  --------------------------
	.section	.nv.info,"",@"SHT_CUDA_INFO"
	.align	4


	//----- nvinfo : EIATTR_REGCOUNT
	.align		4
        /*0000*/ 	.byte	0x04, 0x2f
        /*0002*/ 	.short	(.L_1 - .L_0)
	.align		4
.L_0:
        /*0004*/ 	.word	index@(_Z21computeBoardNextStatePhS_jj)
        /*0008*/ 	.word	0x00000013


	//----- nvinfo : EIATTR_FRAME_SIZE
	.align		4
.L_1:
        /*000c*/ 	.byte	0x04, 0x11
        /*000e*/ 	.short	(.L_3 - .L_2)
	.align		4
.L_2:
        /*0010*/ 	.word	index@(_Z21computeBoardNextStatePhS_jj)
        /*0014*/ 	.word	0x00000000


	//----- nvinfo : EIATTR_REGCOUNT
	.align		4
.L_3:
        /*0018*/ 	.byte	0x04, 0x2f
        /*001a*/ 	.short	(.L_5 - .L_4)
	.align		4
.L_4:
        /*001c*/ 	.word	index@(_Z9copyBoardPhS_jj)
        /*0020*/ 	.word	0x0000000c


	//----- nvinfo : EIATTR_FRAME_SIZE
	.align		4
.L_5:
        /*0024*/ 	.byte	0x04, 0x11
        /*0026*/ 	.short	(.L_7 - .L_6)
	.align		4
.L_6:
        /*0028*/ 	.word	index@(_Z9copyBoardPhS_jj)
        /*002c*/ 	.word	0x00000000


	//----- nvinfo : EIATTR_MIN_STACK_SIZE
	.align		4
.L_7:
        /*0030*/ 	.byte	0x04, 0x12
        /*0032*/ 	.short	(.L_9 - .L_8)
	.align		4
.L_8:
        /*0034*/ 	.word	index@(_Z9copyBoardPhS_jj)
        /*0038*/ 	.word	0x00000000


	//----- nvinfo : EIATTR_MIN_STACK_SIZE
	.align		4
.L_9:
        /*003c*/ 	.byte	0x04, 0x12
        /*003e*/ 	.short	(.L_11 - .L_10)
	.align		4
.L_10:
        /*0040*/ 	.word	index@(_Z21computeBoardNextStatePhS_jj)
        /*0044*/ 	.word	0x00000000
.L_11:


//--------------------- .nv.compat                --------------------------
	.section	.nv.compat,"",@"SHT_CUDA_COMPAT_INFO"
	.align	4
        /*0000*/ 	.byte	0x02, 0x09, 0x00, 0x00, 0x02, 0x02, 0x01, 0x00, 0x02, 0x05, 0x05, 0x00, 0x03, 0x07, 0x01, 0x01
        /*0010*/ 	.byte	0x02, 0x03, 0x00, 0x00, 0x02, 0x06, 0x01, 0x00, 0x04, 0x0b, 0x08, 0x00, 0x09, 0x00, 0x00, 0x00
        /*0020*/ 	.byte	0x00, 0x00, 0x00, 0x00


//--------------------- .nv.info._Z9copyBoardPhS_jj --------------------------
	.section	.nv.info._Z9copyBoardPhS_jj,"",@"SHT_CUDA_INFO"
	.sectionflags	@""
	.align	4


	//----- nvinfo : EIATTR_CUDA_API_VERSION
	.align		4
        /*0000*/ 	.byte	0x04, 0x37
        /*0002*/ 	.short	(.L_13 - .L_12)
.L_12:
        /*0004*/ 	.word	0x00000082


	//----- nvinfo : EIATTR_KPARAM_INFO
	.align		4
.L_13:
        /*0008*/ 	.byte	0x04, 0x17
        /*000a*/ 	.short	(.L_15 - .L_14)
.L_14:
        /*000c*/ 	.word	0x00000000
        /*0010*/ 	.short	0x0003
        /*0012*/ 	.short	0x0014
        /*0014*/ 	.byte	0x00, 0xf0, 0x11, 0x00


	//----- nvinfo : EIATTR_KPARAM_INFO
	.align		4
.L_15:
        /*0018*/ 	.byte	0x04, 0x17
        /*001a*/ 	.short	(.L_17 - .L_16)
.L_16:
        /*001c*/ 	.word	0x00000000
        /*0020*/ 	.short	0x0002
        /*0022*/ 	.short	0x0010
        /*0024*/ 	.byte	0x00, 0xf0, 0x11, 0x00


	//----- nvinfo : EIATTR_KPARAM_INFO
	.align		4
.L_17:
        /*0028*/ 	.byte	0x04, 0x17
        /*002a*/ 	.short	(.L_19 - .L_18)
.L_18:
        /*002c*/ 	.word	0x00000000
        /*0030*/ 	.short	0x0001
        /*0032*/ 	.short	0x0008
        /*0034*/ 	.byte	0x00, 0xf5, 0x21, 0x00


	//----- nvinfo : EIATTR_KPARAM_INFO
	.align		4
.L_19:
        /*0038*/ 	.byte	0x04, 0x17
        /*003a*/ 	.short	(.L_21 - .L_20)
.L_20:
        /*003c*/ 	.word	0x00000000
        /*0040*/ 	.short	0x0000
        /*0042*/ 	.short	0x0000
        /*0044*/ 	.byte	0x00, 0xf5, 0x21, 0x00


	//----- nvinfo : EIATTR_SPARSE_MMA_MASK
	.align		4
.L_21:
        /*0048*/ 	.byte	0x03, 0x50
        /*004a*/ 	.short	0x0000


	//----- nvinfo : EIATTR_MAXREG_COUNT
	.align		4
        /*004c*/ 	.byte	0x03, 0x1b
        /*004e*/ 	.short	0x00ff


	//----- nvinfo : EIATTR_MERCURY_ISA_VERSION
	.align		4
        /*0050*/ 	.byte	0x03, 0x5f
        /*0052*/ 	.short	0x0101


	//----- nvinfo : EIATTR_VRC_CTA_INIT_COUNT
	.align		4
        /*0054*/ 	.byte	0x02, 0x4a
	.zero		1
	.zero		1


	//----- nvinfo : EIATTR_EXIT_INSTR_OFFSETS
	.align		4
        /*0058*/ 	.byte	0x04, 0x1c
        /*005a*/ 	.short	(.L_23 - .L_22)


	//   ....[0]....
.L_22:
        /*005c*/ 	.word	0x000000a0


	//   ....[1]....
        /*0060*/ 	.word	0x00000290


	//----- nvinfo : EIATTR_CBANK_PARAM_SIZE
	.align		4
.L_23:
        /*0064*/ 	.byte	0x03, 0x19
        /*0066*/ 	.short	0x0018


	//----- nvinfo : EIATTR_PARAM_CBANK
	.align		4
        /*0068*/ 	.byte	0x04, 0x0a
        /*006a*/ 	.short	(.L_25 - .L_24)
	.align		4
.L_24:
        /*006c*/ 	.word	index@(.nv.constant0._Z9copyBoardPhS_jj)
        /*0070*/ 	.short	0x0380
        /*0072*/ 	.short	0x0018


	//----- nvinfo : EIATTR_SW_WAR
	.align		4
.L_25:
        /*0074*/ 	.byte	0x04, 0x36
        /*0076*/ 	.short	(.L_27 - .L_26)
.L_26:
        /*0078*/ 	.word	0x00000008
.L_27:


//--------------------- .nv.info._Z21computeBoardNextStatePhS_jj --------------------------
	.section	.nv.info._Z21computeBoardNextStatePhS_jj,"",@"SHT_CUDA_INFO"
	.sectionflags	@""
	.align	4


	//----- nvinfo : EIATTR_CUDA_API_VERSION
	.align		4
        /*0000*/ 	.byte	0x04, 0x37
        /*0002*/ 	.short	(.L_29 - .L_28)
.L_28:
        /*0004*/ 	.word	0x00000082


	//----- nvinfo : EIATTR_KPARAM_INFO
	.align		4
.L_29:
        /*0008*/ 	.byte	0x04, 0x17
        /*000a*/ 	.short	(.L_31 - .L_30)
.L_30:
        /*000c*/ 	.word	0x00000000
        /*0010*/ 	.short	0x0003
        /*0012*/ 	.short	0x0014
        /*0014*/ 	.byte	0x00, 0xf0, 0x11, 0x00


	//----- nvinfo : EIATTR_KPARAM_INFO
	.align		4
.L_31:
        /*0018*/ 	.byte	0x04, 0x17
        /*001a*/ 	.short	(.L_33 - .L_32)
.L_32:
        /*001c*/ 	.word	0x00000000
        /*0020*/ 	.short	0x0002
        /*0022*/ 	.short	0x0010
        /*0024*/ 	.byte	0x00, 0xf0, 0x11, 0x00


	//----- nvinfo : EIATTR_KPARAM_INFO
	.align		4
.L_33:
        /*0028*/ 	.byte	0x04, 0x17
        /*002a*/ 	.short	(.L_35 - .L_34)
.L_34:
        /*002c*/ 	.word	0x00000000
        /*0030*/ 	.short	0x0001
        /*0032*/ 	.short	0x0008
        /*0034*/ 	.byte	0x00, 0xf5, 0x21, 0x00


	//----- nvinfo : EIATTR_KPARAM_INFO
	.align		4
.L_35:
        /*0038*/ 	.byte	0x04, 0x17
        /*003a*/ 	.short	(.L_37 - .L_36)
.L_36:
        /*003c*/ 	.word	0x00000000
        /*0040*/ 	.short	0x0000
        /*0042*/ 	.short	0x0000
        /*0044*/ 	.byte	0x00, 0xf5, 0x21, 0x00


	//----- nvinfo : EIATTR_SPARSE_MMA_MASK
	.align		4
.L_37:
        /*0048*/ 	.byte	0x03, 0x50
        /*004a*/ 	.short	0x0000


	//----- nvinfo : EIATTR_MAXREG_COUNT
	.align		4
        /*004c*/ 	.byte	0x03, 0x1b
        /*004e*/ 	.short	0x00ff


	//----- nvinfo : EIATTR_MERCURY_ISA_VERSION
	.align		4
        /*0050*/ 	.byte	0x03, 0x5f
        /*0052*/ 	.short	0x0101


	//----- nvinfo : EIATTR_VRC_CTA_INIT_COUNT
	.align		4
        /*0054*/ 	.byte	0x02, 0x4a
	.zero		1
	.zero		1


	//----- nvinfo : EIATTR_EXIT_INSTR_OFFSETS
	.align		4
        /*0058*/ 	.byte	0x04, 0x1c
        /*005a*/ 	.short	(.L_39 - .L_38)


	//   ....[0]....
.L_38:
        /*005c*/ 	.word	0x000000a0


	//   ....[1]....
        /*0060*/ 	.word	0x00000500


	//   ....[2]....
        /*0064*/ 	.word	0x00000570


	//----- nvinfo : EIATTR_CRS_STACK_SIZE
	.align		4
.L_39:
        /*0068*/ 	.byte	0x04, 0x1e
        /*006a*/ 	.short	(.L_41 - .L_40)
.L_40:
        /*006c*/ 	.word	0x00000000


	//----- nvinfo : EIATTR_CBANK_PARAM_SIZE
	.align		4
.L_41:
        /*0070*/ 	.byte	0x03, 0x19
        /*0072*/ 	.short	0x0018


	//----- nvinfo : EIATTR_PARAM_CBANK
	.align		4
        /*0074*/ 	.byte	0x04, 0x0a
        /*0076*/ 	.short	(.L_43 - .L_42)
	.align		4
.L_42:
        /*0078*/ 	.word	index@(.nv.constant0._Z21computeBoardNextStatePhS_jj)
        /*007c*/ 	.short	0x0380
        /*007e*/ 	.short	0x0018


	//----- nvinfo : EIATTR_SW_WAR
	.align		4
.L_43:
        /*0080*/ 	.byte	0x04, 0x36
        /*0082*/ 	.short	(.L_45 - .L_44)
.L_44:
        /*0084*/ 	.word	0x00000008
.L_45:


//--------------------- .nv.callgraph             --------------------------
	.section	.nv.callgraph,"",@"SHT_CUDA_CALLGRAPH"
	.align	4
	.sectionentsize	8
	.align		4
        /*0000*/ 	.word	0x00000000
	.align		4
        /*0004*/ 	.word	0xffffffff
	.align		4
        /*0008*/ 	.word	0x00000000
	.align		4
        /*000c*/ 	.word	0xfffffffe
	.align		4
        /*0010*/ 	.word	0x00000000
	.align		4
        /*0014*/ 	.word	0xfffffffd
	.align		4
        /*0018*/ 	.word	0x00000000
	.align		4
        /*001c*/ 	.word	0xfffffffc


//--------------------- .text._Z9copyBoardPhS_jj  --------------------------
	.section	.text._Z9copyBoardPhS_jj,"ax",@progbits
	.align	128
        .global         _Z9copyBoardPhS_jj
        .type           _Z9copyBoardPhS_jj,@function
        .size           _Z9copyBoardPhS_jj,(.L_x_3 - _Z9copyBoardPhS_jj)
        .other          _Z9copyBoardPhS_jj,@"STO_CUDA_ENTRY STV_DEFAULT"
_Z9copyBoardPhS_jj:
.text._Z9copyBoardPhS_jj:
[----:B------:R-:W-:Y:S01]  /*0000*/  LDC R1, c[0x0][0x37c] ;  /* 0x0000df00ff017b82 */ /* 0x000fe20000000800 */
[----:B------:R-:W0:Y:S07]  /*0010*/  S2R R0, SR_CTAID.X ;  /* 0x0000000000007919 */ /* 0x000e2e0000002500 */
[----:B------:R-:W1:Y:S01]  /*0020*/  LDC.64 R2, c[0x0][0x390] ;  /* 0x0000e400ff027b82 */ /* 0x000e620000000a00 */
[----:B------:R-:W0:Y:S01]  /*0030*/  LDCU UR4, c[0x0][0x360] ;  /* 0x00006c00ff0477ac */ /* 0x000e220008000800 */
[----:B------:R-:W0:Y:S01]  /*0040*/  S2R R5, SR_TID.X ;  /* 0x0000000000057919 */ /* 0x000e220000002100 */
[----:B-1----:R-:W-:-:S02]  /*0050*/  VIADD R2, R2, 0xfffffffe ;  /* 0xfffffffe02027836 */ /* 0x002fc40000000000 */
[----:B------:R-:W-:Y:S02]  /*0060*/  VIADD R7, R3, 0xfffffffe ;  /* 0xfffffffe03077836 */ /* 0x000fe40000000000 */
[----:B0-----:R-:W-:Y:S02]  /*0070*/  IMAD R0, R0, UR4, R5 ;  /* 0x0000000400007c24 */ /* 0x001fe4000f8e0205 */
[----:B------:R-:W-:-:S05]  /*0080*/  IMAD R5, R2, R7, RZ ;  /* 0x0000000702057224 */ /* 0x000fca00078e02ff */
[----:B------:R-:W-:-:S13]  /*0090*/  ISETP.GE.U32.AND P0, PT, R0, R5, PT ;  /* 0x000000050000720c */ /* 0x000fda0003f06070 */
[----:B------:R-:W-:Y:S05]  /*00a0*/  @P0 EXIT ;  /* 0x000000000000094d */ /* 0x000fea0003800000 */
[----:B------:R-:W0:Y:S01]  /*00b0*/  I2F.U32.RP R2, R7 ;  /* 0x0000000700027306 */ /* 0x000e220000209000 */
[----:B------:R-:W-:Y:S01]  /*00c0*/  IMAD.MOV R9, RZ, RZ, -R7 ;  /* 0x000000ffff097224 */ /* 0x000fe200078e0a07 */
[----:B------:R-:W-:Y:S01]  /*00d0*/  ISETP.NE.U32.AND P2, PT, R7, RZ, PT ;  /* 0x000000ff0700720c */ /* 0x000fe20003f45070 */
[----:B------:R-:W1:Y:S01]  /*00e0*/  LDCU.128 UR8, c[0x0][0x380] ;  /* 0x00007000ff0877ac */ /* 0x000e620008000c00 */
[----:B------:R-:W2:Y:S04]  /*00f0*/  LDCU.64 UR4, c[0x0][0x358] ;  /* 0x00006b00ff0477ac */ /* 0x000ea80008000a00 */
[----:B0-----:R-:W0:Y:S02]  /*0100*/  MUFU.RCP R2, R2 ;  /* 0x0000000200027308 */ /* 0x001e240000001000 */
[----:B0-----:R-:W-:-:S06]  /*0110*/  IADD3 R4, PT, PT, R2, 0xffffffe, RZ ;  /* 0x0ffffffe02047810 */ /* 0x001fcc0007ffe0ff */
[----:B------:R0:W3:Y:S02]  /*0120*/  F2I.FTZ.U32.TRUNC.NTZ R5, R4 ;  /* 0x0000000400057305 */ /* 0x0000e4000021f000 */
[----:B0-----:R-:W-:Y:S02]  /*0130*/  HFMA2 R4, -RZ, RZ, 0, 0 ;  /* 0x00000000ff047431 */ /* 0x001fe400000001ff */
[----:B---3--:R-:W-:-:S04]  /*0140*/  IMAD R9, R9, R5, RZ ;  /* 0x0000000509097224 */ /* 0x008fc800078e02ff */
[----:B------:R-:W-:-:S06]  /*0150*/  IMAD.HI.U32 R5, R5, R9, R4 ;  /* 0x0000000905057227 */ /* 0x000fcc00078e0004 */
[----:B------:R-:W-:-:S04]  /*0160*/  IMAD.HI.U32 R6, R5, R0, RZ ;  /* 0x0000000005067227 */ /* 0x000fc800078e00ff */
[----:B------:R-:W-:-:S04]  /*0170*/  IMAD.MOV R8, RZ, RZ, -R6 ;  /* 0x000000ffff087224 */ /* 0x000fc800078e0a06 */
[----:B------:R-:W-:-:S05]  /*0180*/  IMAD R8, R7, R8, R0 ;  /* 0x0000000807087224 */ /* 0x000fca00078e0200 */
[----:B------:R-:W-:-:S13]  /*0190*/  ISETP.GE.U32.AND P0, PT, R8, R7, PT ;  /* 0x000000070800720c */ /* 0x000fda0003f06070 */
[----:B------:R-:W-:Y:S01]  /*01a0*/  @P0 IADD3 R8, PT, PT, -R7, R8, RZ ;  /* 0x0000000807080210 */ /* 0x000fe20007ffe1ff */
[----:B------:R-:W-:-:S03]  /*01b0*/  @P0 VIADD R6, R6, 0x1 ;  /* 0x0000000106060836 */ /* 0x000fc60000000000 */
[----:B------:R-:W-:-:S13]  /*01c0*/  ISETP.GE.U32.AND P1, PT, R8, R7, PT ;  /* 0x000000070800720c */ /* 0x000fda0003f26070 */
[----:B------:R-:W-:Y:S02]  /*01d0*/  @P1 IADD3 R6, PT, PT, R6, 0x1, RZ ;  /* 0x0000000106061810 */ /* 0x000fe40007ffe0ff */
[----:B------:R-:W-:-:S05]  /*01e0*/  @!P2 LOP3.LUT R6, RZ, R7, RZ, 0x33, !PT ;  /* 0x00000007ff06a212 */ /* 0x000fca00078e33ff */
[----:B------:R-:W-:Y:S02]  /*01f0*/  IMAD.MOV R2, RZ, RZ, -R6 ;  /* 0x000000ffff027224 */ /* 0x000fe400078e0a06 */
[----:B------:R-:W-:Y:S02]  /*0200*/  IMAD R3, R6, R3, R3 ;  /* 0x0000000306037224 */ /* 0x000fe400078e0203 */
[----:B------:R-:W-:-:S05]  /*0210*/  IMAD R0, R7, R2, R0 ;  /* 0x0000000207007224 */ /* 0x000fca00078e0200 */
[----:B------:R-:W-:-:S04]  /*0220*/  IADD3 R0, PT, PT, R0, 0x1, R3 ;  /* 0x0000000100007810 */ /* 0x000fc80007ffe003 */
[----:B-1----:R-:W-:-:S04]  /*0230*/  IADD3 R2, P0, PT, R0, UR10, RZ ;  /* 0x0000000a00027c10 */ /* 0x002fc8000ff1e0ff */
[----:B------:R-:W-:-:S06]  /*0240*/  IADD3.X R3, PT, PT, RZ, UR11, RZ, P0, !PT ;  /* 0x0000000bff037c10 */ /* 0x000fcc00087fe4ff */
[----:B--2---:R-:W2:Y:S01]  /*0250*/  LDG.E.U8 R3, desc[UR4][R2.64] ;  /* 0x0000000402037981 */ /* 0x004ea2000c1e1100 */
[----:B------:R-:W-:-:S04]  /*0260*/  IADD3 R4, P0, PT, R0, UR8, RZ ;  /* 0x0000000800047c10 */ /* 0x000fc8000ff1e0ff */
[----:B------:R-:W-:-:S05]  /*0270*/  IADD3.X R5, PT, PT, RZ, UR9, RZ, P0, !PT ;  /* 0x00000009ff057c10 */ /* 0x000fca00087fe4ff */
[----:B--2---:R-:W-:Y:S01]  /*0280*/  STG.E.U8 desc[UR4][R4.64], R3 ;  /* 0x0000000304007986 */ /* 0x004fe2000c101104 */
[----:B------:R-:W-:Y:S05]  /*0290*/  EXIT ;  /* 0x000000000000794d */ /* 0x000fea0003800000 */
.L_x_0:
[----:B------:R-:W-:-:S00]  /*02a0*/  BRA `(.L_x_0) ;  /* 0xfffffffc00fc7947 */ /* 0x000fc0000383ffff */
[----:B------:R-:W-:-:S00]  /*02b0*/  NOP ;  /* 0x0000000000007918 */ /* 0x000fc00000000000 */
        /* <DEDUP_REMOVED lines=12> */
.L_x_3:


//--------------------- .text._Z21computeBoardNextStatePhS_jj --------------------------
	.section	.text._Z21computeBoardNextStatePhS_jj,"ax",@progbits
	.align	128
        .global         _Z21computeBoardNextStatePhS_jj
        .type           _Z21computeBoardNextStatePhS_jj,@function
        .size           _Z21computeBoardNextStatePhS_jj,(.L_x_4 - _Z21computeBoardNextStatePhS_jj)
        .other          _Z21computeBoardNextStatePhS_jj,@"STO_CUDA_ENTRY STV_DEFAULT"
_Z21computeBoardNextStatePhS_jj:
.text._Z21computeBoardNextStatePhS_jj:
        /* <DEDUP_REMOVED lines=12> */
[----:B------:R-:W-:Y:S01]  /*00c0*/  IADD3 R9, PT, PT, RZ, -R7, RZ ;  /* 0x80000007ff097210 */ /* 0x000fe20007ffe0ff */
[----:B------:R-:W1:Y:S01]  /*00d0*/  LDCU.64 UR6, c[0x0][0x380] ;  /* 0x00007000ff0677ac */ /* 0x000e620008000a00 */
[----:B------:R-:W-:Y:S01]  /*00e0*/  ISETP.NE.U32.AND P2, PT, R7, RZ, PT ;  /* 0x000000ff0700720c */ /* 0x000fe20003f45070 */
[----:B------:R-:W2:Y:S04]  /*00f0*/  LDCU.64 UR4, c[0x0][0x358] ;  /* 0x00006b00ff0477ac */ /* 0x000ea80008000a00 */
[----:B0-----:R-:W0:Y:S02]  /*0100*/  MUFU.RCP R2, R2 ;  /* 0x0000000200027308 */ /* 0x001e240000001000 */
[----:B0-----:R-:W-:-:S06]  /*0110*/  VIADD R4, R2, 0xffffffe ;  /* 0x0ffffffe02047836 */ /* 0x001fcc0000000000 */
[----:B------:R0:W3:Y:S02]  /*0120*/  F2I.FTZ.U32.TRUNC.NTZ R5, R4 ;  /* 0x0000000400057305 */ /* 0x0000e4000021f000 */
[----:B0-----:R-:W-:Y:S02]  /*0130*/  IMAD.MOV.U32 R4, RZ, RZ, RZ ;  /* 0x000000ffff047224 */ /* 0x001fe400078e00ff */
        /* <DEDUP_REMOVED lines=9> */
[----:B------:R-:W-:Y:S01]  /*01d0*/  @P1 VIADD R6, R6, 0x1 ;  /* 0x0000000106061836 */ /* 0x000fe20000000000 */
[----:B------:R-:W-:-:S04]  /*01e0*/  @!P2 LOP3.LUT R6, RZ, R7, RZ, 0x33, !PT ;  /* 0x00000007ff06a212 */ /* 0x000fc800078e33ff */
[C---:B------:R-:W-:Y:S01]  /*01f0*/  IADD3 R2, PT, PT, -R6.reuse, RZ, RZ ;  /* 0x000000ff06027210 */ /* 0x040fe20007ffe1ff */
[----:B------:R-:W-:-:S04]  /*0200*/  IMAD R5, R6, R3, R3 ;  /* 0x0000000306057224 */ /* 0x000fc800078e0203 */
[----:B------:R-:W-:-:S04]  /*0210*/  IMAD R0, R7, R2, R0 ;  /* 0x0000000207007224 */ /* 0x000fc800078e0200 */
[----:B------:R-:W-:Y:S02]  /*0220*/  IMAD.IADD R2, R0, 0x1, R5 ;  /* 0x0000000100027824 */ /* 0x000fe400078e0205 */
[----:B------:R-:W-:-:S03]  /*0230*/  IMAD R0, R6, R3, R0 ;  /* 0x0000000306007224 */ /* 0x000fc600078e0200 */
[----:B-1----:R-:W-:Y:S01]  /*0240*/  IADD3 R6, P0, PT, R2, UR6, RZ ;  /* 0x0000000602067c10 */ /* 0x002fe2000ff1e0ff */
[----:B------:R-:W-:Y:S01]  /*0250*/  VIADD R10, R0, 0x1 ;  /* 0x00000001000a7836 */ /* 0x000fe20000000000 */
[----:B------:R-:W-:Y:S02]  /*0260*/  IADD3 R14, PT, PT, R2, 0x2, RZ ;  /* 0x00000002020e7810 */ /* 0x000fe40007ffe0ff */
[----:B------:R-:W-:Y:S02]  /*0270*/  IADD3.X R7, PT, PT, RZ, UR7, RZ, P0, !PT ;  /* 0x00000007ff077c10 */ /* 0x000fe400087fe4ff */
[----:B------:R-:W-:Y:S01]  /*0280*/  IADD3 R10, P0, PT, R10, UR6, RZ ;  /* 0x000000060a0a7c10 */ /* 0x000fe2000ff1e0ff */
[C---:B------:R-:W-:Y:S01]  /*0290*/  VIADD R9, R0.reuse, 0x2 ;  /* 0x0000000200097836 */ /* 0x040fe20000000000 */
[----:B------:R-:W-:Y:S01]  /*02a0*/  IADD3 R12, P1, PT, R0, UR6, RZ ;  /* 0x00000006000c7c10 */ /* 0x000fe2000ff3e0ff */
[C---:B------:R-:W-:Y:S01]  /*02b0*/  VIADD R0, R2.reuse, 0x1 ;  /* 0x0000000102007836 */ /* 0x040fe20000000000 */
[----:B------:R-:W-:Y:S01]  /*02c0*/  IADD3 R16, PT, PT, R2, R3, RZ ;  /* 0x0000000302107210 */ /* 0x000fe20007ffe0ff */
[----:B------:R-:W-:Y:S01]  /*02d0*/  IMAD.X R11, RZ, RZ, UR7, P0 ;  /* 0x00000007ff0b7e24 */ /* 0x000fe200080e06ff */
[----:B------:R-:W-:Y:S01]  /*02e0*/  IADD3 R8, P0, PT, R14, UR6, RZ ;  /* 0x000000060e087c10 */ /* 0x000fe2000ff1e0ff */
[----:B------:R-:W-:Y:S01]  /*02f0*/  IMAD.X R13, RZ, RZ, UR7, P1 ;  /* 0x00000007ff0d7e24 */ /* 0x000fe200088e06ff */
[----:B--2---:R0:W2:Y:S01]  /*0300*/  LDG.E.U8 R4, desc[UR4][R6.64] ;  /* 0x0000000406047981 */ /* 0x0040a2000c1e1100 */
[----:B------:R-:W-:-:S02]  /*0310*/  IADD3 R2, P1, PT, R9, UR6, RZ ;  /* 0x0000000609027c10 */ /* 0x000fc4000ff3e0ff */
[----:B------:R-:W-:Y:S01]  /*0320*/  IMAD.X R9, RZ, RZ, UR7, P0 ;  /* 0x00000007ff097e24 */ /* 0x000fe200080e06ff */
[----:B------:R1:W3:Y:S01]  /*0330*/  LDG.E.U8 R5, desc[UR4][R12.64] ;  /* 0x000000040c057981 */ /* 0x0002e2000c1e1100 */
[----:B------:R-:W-:-:S03]  /*0340*/  IMAD.IADD R14, R14, 0x1, R3 ;  /* 0x000000010e0e7824 */ /* 0x000fc600078e0203 */
[----:B------:R4:W2:Y:S01]  /*0350*/  LDG.E.U8 R15, desc[UR4][R10.64] ;  /* 0x000000040a0f7981 */ /* 0x0008a2000c1e1100 */
[----:B0-----:R-:W-:Y:S01]  /*0360*/  IADD3 R6, PT, PT, R0, R3, RZ ;  /* 0x0000000300067210 */ /* 0x001fe20007ffe0ff */
[----:B------:R-:W-:Y:S02]  /*0370*/  IMAD.X R3, RZ, RZ, UR7, P1 ;  /* 0x00000007ff037e24 */ /* 0x000fe400088e06ff */
[----:B------:R-:W2:Y:S01]  /*0380*/  LDG.E.U8 R9, desc[UR4][R8.64] ;  /* 0x0000000408097981 */ /* 0x000ea2000c1e1100 */
[----:B-1----:R-:W-:Y:S02]  /*0390*/  IADD3 R12, P2, PT, R16, UR6, RZ ;  /* 0x00000006100c7c10 */ /* 0x002fe4000ff5e0ff */
[----:B------:R-:W-:Y:S01]  /*03a0*/  IADD3 R6, P0, PT, R6, UR6, RZ ;  /* 0x0000000606067c10 */ /* 0x000fe2000ff1e0ff */
[----:B------:R-:W3:Y:S01]  /*03b0*/  LDG.E.U8 R2, desc[UR4][R2.64] ;  /* 0x0000000402027981 */ /* 0x000ee2000c1e1100 */
[----:B----4-:R-:W-:Y:S01]  /*03c0*/  IADD3 R10, P1, PT, R14, UR6, RZ ;  /* 0x000000060e0a7c10 */ /* 0x010fe2000ff3e0ff */
[----:B------:R-:W-:Y:S01]  /*03d0*/  IMAD.X R13, RZ, RZ, UR7, P2 ;  /* 0x00000007ff0d7e24 */ /* 0x000fe200090e06ff */
[----:B------:R-:W-:-:S03]  /*03e0*/  IADD3.X R7, PT, PT, RZ, UR7, RZ, P0, !PT ;  /* 0x00000007ff077c10 */ /* 0x000fc600087fe4ff */
[----:B------:R-:W-:Y:S01]  /*03f0*/  IMAD.X R11, RZ, RZ, UR7, P1 ;  /* 0x00000007ff0b7e24 */ /* 0x000fe200088e06ff */
[----:B------:R-:W4:Y:S04]  /*0400*/  LDG.E.U8 R12, desc[UR4][R12.64] ;  /* 0x000000040c0c7981 */ /* 0x000f28000c1e1100 */
[----:B------:R-:W4:Y:S04]  /*0410*/  LDG.E.U8 R7, desc[UR4][R6.64] ;  /* 0x0000000406077981 */ /* 0x000f28000c1e1100 */
[----:B------:R-:W5:Y:S01]  /*0420*/  LDG.E.U8 R11, desc[UR4][R10.64] ;  /* 0x000000040a0b7981 */ /* 0x000f62000c1e1100 */
[----:B--2---:R-:W-:-:S04]  /*0430*/  IADD3 R4, PT, PT, R15, R9, R4 ;  /* 0x000000090f047210 */ /* 0x004fc80007ffe004 */
[----:B---3--:R-:W-:-:S04]  /*0440*/  IADD3 R4, PT, PT, R2, R4, R5 ;  /* 0x0000000402047210 */ /* 0x008fc80007ffe005 */
[----:B----4-:R-:W-:-:S05]  /*0450*/  IADD3 R4, PT, PT, R12, R4, R7 ;  /* 0x000000040c047210 */ /* 0x010fca0007ffe007 */
[----:B-----5:R-:W-:-:S05]  /*0460*/  IMAD.IADD R4, R4, 0x1, R11 ;  /* 0x0000000104047824 */ /* 0x020fca00078e020b */
[----:B------:R-:W-:-:S13]  /*0470*/  ISETP.NE.AND P0, PT, R4, 0x2, PT ;  /* 0x000000020400780c */ /* 0x000fda0003f05270 */
[----:B------:R-:W-:Y:S05]  /*0480*/  @P0 BRA `(.L_x_1) ;  /* 0x0000000000200947 */ /* 0x000fea0003800000 */
[----:B------:R-:W-:Y:S01]  /*0490*/  IADD3 R2, P0, PT, R0, UR6, RZ ;  /* 0x0000000600027c10 */ /* 0x000fe2000ff1e0ff */
[----:B------:R-:W0:Y:S03]  /*04a0*/  LDCU.64 UR8, c[0x0][0x388] ;  /* 0x00007100ff0877ac */ /* 0x000e260008000a00 */
[----:B------:R-:W-:-:S06]  /*04b0*/  IADD3.X R3, PT, PT, RZ, UR7, RZ, P0, !PT ;  /* 0x00000007ff037c10 */ /* 0x000fcc00087fe4ff */
[----:B------:R-:W2:Y:S01]  /*04c0*/  LDG.E.U8 R3, desc[UR4][R2.64] ;  /* 0x0000000402037981 */ /* 0x000ea2000c1e1100 */
[----:B0-----:R-:W-:-:S05]  /*04d0*/  IADD3 R4, P0, PT, R0, UR8, RZ ;  /* 0x0000000800047c10 */ /* 0x001fca000ff1e0ff */
[----:B------:R-:W-:-:S05]  /*04e0*/  IMAD.X R5, RZ, RZ, UR9, P0 ;  /* 0x00000009ff057e24 */ /* 0x000fca00080e06ff */
[----:B--2---:R-:W-:Y:S01]  /*04f0*/  STG.E.U8 desc[UR4][R4.64], R3 ;  /* 0x0000000304007986 */ /* 0x004fe2000c101104 */
[----:B------:R-:W-:Y:S05]  /*0500*/  EXIT ;  /* 0x000000000000794d */ /* 0x000fea0003800000 */
.L_x_1:
[----:B------:R-:W0:Y:S01]  /*0510*/  LDCU.64 UR8, c[0x0][0x388] ;  /* 0x00007100ff0877ac */ /* 0x000e220008000a00 */
[----:B------:R-:W-:-:S04]  /*0520*/  ISETP.NE.AND P0, PT, R4, 0x3, PT ;  /* 0x000000030400780c */ /* 0x000fc80003f05270 */
[----:B------:R-:W-:Y:S02]  /*0530*/  SEL R5, RZ, 0x1, P0 ;  /* 0x00000001ff057807 */ /* 0x000fe40000000000 */
[----:B0-----:R-:W-:-:S04]  /*0540*/  IADD3 R2, P1, PT, R0, UR8, RZ ;  /* 0x0000000800027c10 */ /* 0x001fc8000ff3e0ff */
[----:B------:R-:W-:-:S05]  /*0550*/  IADD3.X R3, PT, PT, RZ, UR9, RZ, P1, !PT ;  /* 0x00000009ff037c10 */ /* 0x000fca0008ffe4ff */
[----:B------:R-:W-:Y:S01]  /*0560*/  STG.E.U8 desc[UR4][R2.64], R5 ;  /* 0x0000000502007986 */ /* 0x000fe2000c101104 */
[----:B------:R-:W-:Y:S05]  /*0570*/  EXIT ;  /* 0x000000000000794d */ /* 0x000fea0003800000 */
.L_x_2:
        /* <DEDUP_REMOVED lines=16> */
.L_x_4:


//--------------------- .nv.shared.reserved.0     --------------------------
	.section	.nv.shared.reserved.0,"aw",@nobits
	.weak		__nv_reservedSMEM_offset_0_alias
	.size		__nv_reservedSMEM_offset_0_alias, 0, 64
	.other		__nv_reservedSMEM_offset_0_alias,@"STO_CUDA_RESERVED_SHARED STV_DEFAULT"
__nv_reservedSMEM_offset_0_alias:
	.zero		0
	.zero		64


//--------------------- .nv.constant0._Z9copyBoardPhS_jj --------------------------
	.section	.nv.constant0._Z9copyBoardPhS_jj,"a",@progbits
	.sectionflags	@""
	.align	4
.nv.constant0._Z9copyBoardPhS_jj:
	.zero		920


//--------------------- .nv.constant0._Z21computeBoardNextStatePhS_jj --------------------------
	.section	.nv.constant0._Z21computeBoardNextStatePhS_jj,"a",@progbits
	.sectionflags	@""
	.align	4
.nv.constant0._Z21computeBoardNextStatePhS_jj:
	.zero		920


//--------------------- SYMBOLS --------------------------

	.type		.nv.reservedSmem.offset0,@object
	.size		.nv.reservedSmem.offset0,0x4
